//
// Generated by NVIDIA NVVM Compiler
//
// Compiler Build ID: CL-36424714
// Cuda compilation tools, release 13.0, V13.0.88
// Based on NVVM 20.0.0
//

.version 9.0
.target sm_100
.address_size 64

	// .globl	_Z3addPiS_S_

.visible .entry _Z3addPiS_S_(
	.param .u64 .ptr .align 1 _Z3addPiS_S__param_0,
	.param .u64 .ptr .align 1 _Z3addPiS_S__param_1,
	.param .u64 .ptr .align 1 _Z3addPiS_S__param_2
)
{
	.reg .pred 	%p<7>;
	.reg .b32 	%r<45>;
	.reg .b64 	%rd<25>;

	ld.param.u64 	%rd4, [_Z3addPiS_S__param_0];
	ld.param.u64 	%rd5, [_Z3addPiS_S__param_1];
	ld.param.u64 	%rd6, [_Z3addPiS_S__param_2];
	cvta.to.global.u64 	%rd1, %rd6;
	cvta.to.global.u64 	%rd2, %rd5;
	cvta.to.global.u64 	%rd3, %rd4;
	mov.u32 	%r12, %ctaid.x;
	mov.u32 	%r13, %ntid.x;
	mov.u32 	%r14, %tid.x;
	mad.lo.s32 	%r43, %r12, %r13, %r14;
	mov.u32 	%r15, %nctaid.x;
	mul.lo.s32 	%r2, %r15, %r13;
	setp.gt.s32 	%p1, %r43, 15;
	@%p1 bra 	$L__BB0_7;
	add.s32 	%r16, %r43, %r2;
	max.s32 	%r17, %r16, 16;
	setp.lt.s32 	%p2, %r16, 16;
	selp.u32 	%r18, 1, 0, %p2;
	add.s32 	%r19, %r16, %r18;
	sub.s32 	%r20, %r17, %r19;
	div.u32 	%r21, %r20, %r2;
	add.s32 	%r3, %r21, %r18;
	and.b32  	%r22, %r3, 3;
	setp.eq.s32 	%p3, %r22, 3;
	@%p3 bra 	$L__BB0_4;
	add.s32 	%r23, %r3, 1;
	and.b32  	%r24, %r23, 3;
	neg.s32 	%r41, %r24;
$L__BB0_3:
	.pragma "nounroll";
	mul.wide.s32 	%rd7, %r43, 4;
	add.s64 	%rd8, %rd1, %rd7;
	add.s64 	%rd9, %rd2, %rd7;
	add.s64 	%rd10, %rd3, %rd7;
	ld.global.u32 	%r25, [%rd10];
	ld.global.u32 	%r26, [%rd9];
	add.s32 	%r27, %r26, %r25;
	st.global.u32 	[%rd8], %r27;
	add.s32 	%r43, %r43, %r2;
	add.s32 	%r41, %r41, 1;
	setp.ne.s32 	%p4, %r41, 0;
	@%p4 bra 	$L__BB0_3;
$L__BB0_4:
	setp.lt.u32 	%p5, %r3, 3;
	@%p5 bra 	$L__BB0_7;
	mul.wide.s32 	%rd15, %r2, 4;
	shl.b32 	%r40, %r2, 2;
$L__BB0_6:
	mul.wide.s32 	%rd11, %r43, 4;
	add.s64 	%rd12, %rd3, %rd11;
	ld.global.u32 	%r28, [%rd12];
	add.s64 	%rd13, %rd2, %rd11;
	ld.global.u32 	%r29, [%rd13];
	add.s32 	%r30, %r29, %r28;
	add.s64 	%rd14, %rd1, %rd11;
	st.global.u32 	[%rd14], %r30;
	add.s64 	%rd16, %rd12, %rd15;
	ld.global.u32 	%r31, [%rd16];
	add.s64 	%rd17, %rd13, %rd15;
	ld.global.u32 	%r32, [%rd17];
	add.s32 	%r33, %r32, %r31;
	add.s64 	%rd18, %rd14, %rd15;
	st.global.u32 	[%rd18], %r33;
	add.s64 	%rd19, %rd16, %rd15;
	ld.global.u32 	%r34, [%rd19];
	add.s64 	%rd20, %rd17, %rd15;
	ld.global.u32 	%r35, [%rd20];
	add.s32 	%r36, %r35, %r34;
	add.s64 	%rd21, %rd18, %rd15;
	st.global.u32 	[%rd21], %r36;
	add.s64 	%rd22, %rd19, %rd15;
	ld.global.u32 	%r37, [%rd22];
	add.s64 	%rd23, %rd20, %rd15;
	ld.global.u32 	%r38, [%rd23];
	add.s32 	%r39, %r38, %r37;
	add.s64 	%rd24, %rd21, %rd15;
	st.global.u32 	[%rd24], %r39;
	add.s32 	%r43, %r40, %r43;
	setp.lt.s32 	%p6, %r43, 16;
	@%p6 bra 	$L__BB0_6;
$L__BB0_7:
	ret;

}


// ===== COMPILED SASS (sm_100) =====

	.target	sm_100

	.elftype	@"ET_EXEC"


//--------------------- .note.nv.tkinfo           --------------------------
	.section	.note.nv.tkinfo,"",@"SHT_NOTE"
	.sectionflags	@"SHF_NOTE_NV_TKINFO"
	.tkinfo
        /*0018*/ 	.word	0x00000002
        /*0030*/ 	.string	""
        /*0030*/ 	.string	"ptxas"
        /*0030*/ 	.string	"Cuda compilation tools, release 13.0, V13.0.88"
        /*0030*/ 	.string	"Build cuda_13.0.r13.0/compiler.36424714_0"
        /*0030*/ 	.string	"-arch sm_100 -m 64 "



//--------------------- .note.nv.cuinfo           --------------------------
	.section	.note.nv.cuinfo,"",@"SHT_NOTE"
	.sectionflags	@"SHF_NOTE_NV_CUINFO"
        /*0018*/ 	.short	0x0002
        /*001a*/ 	.short	0x0064
        /*001c*/ 	.short	0x0082
	.zero		2


//--------------------- .nv.info                  --------------------------
	.section	.nv.info,"",@"SHT_CUDA_INFO"
	.align	4


	//----- nvinfo : EIATTR_REGCOUNT
	.align		4
        /*0000*/ 	.byte	0x04, 0x2f
        /*0002*/ 	.short	(.L_1 - .L_0)
	.align		4
.L_0:
        /*0004*/ 	.word	index@(_Z3addPiS_S_)
        /*0008*/ 	.word	0x0000001a


	//----- nvinfo : EIATTR_FRAME_SIZE
	.align		4
.L_1:
        /*000c*/ 	.byte	0x04, 0x11
        /*000e*/ 	.short	(.L_3 - .L_2)
	.align		4
.L_2:
        /*0010*/ 	.word	index@(_Z3addPiS_S_)
        /*0014*/ 	.word	0x00000000


	//----- nvinfo : EIATTR_MIN_STACK_SIZE
	.align		4
.L_3:
        /*0018*/ 	.byte	0x04, 0x12
        /*001a*/ 	.short	(.L_5 - .L_4)
	.align		4
.L_4:
        /*001c*/ 	.word	index@(_Z3addPiS_S_)
        /*0020*/ 	.word	0x00000000
.L_5:


//--------------------- .nv.compat                --------------------------
	.section	.nv.compat,"",@"SHT_CUDA_COMPAT_INFO"
	.align	4
        /*0000*/ 	.byte	0x02, 0x09, 0x00, 0x00, 0x02, 0x02, 0x01, 0x00, 0x02, 0x05, 0x05, 0x00, 0x03, 0x07, 0x01, 0x01
        /*0010*/ 	.byte	0x02, 0x03, 0x00, 0x00, 0x02, 0x06, 0x01, 0x00, 0x04, 0x0b, 0x08, 0x00, 0x09, 0x00, 0x00, 0x00
        /*0020*/ 	.byte	0x00, 0x00, 0x00, 0x00


//--------------------- .nv.info._Z3addPiS_S_     --------------------------
	.section	.nv.info._Z3addPiS_S_,"",@"SHT_CUDA_INFO"
	.sectionflags	@""
	.align	4


	//----- nvinfo : EIATTR_CUDA_API_VERSION
	.align		4
        /*0000*/ 	.byte	0x04, 0x37
        /*0002*/ 	.short	(.L_7 - .L_6)
.L_6:
        /*0004*/ 	.word	0x00000082


	//----- nvinfo : EIATTR_KPARAM_INFO
	.align		4
.L_7:
        /*0008*/ 	.byte	0x04, 0x17
        /*000a*/ 	.short	(.L_9 - .L_8)
.L_8:
        /*000c*/ 	.word	0x00000000
        /*0010*/ 	.short	0x0002
        /*0012*/ 	.short	0x0010
        /*0014*/ 	.byte	0x00, 0xf5, 0x21, 0x00


	//----- nvinfo : EIATTR_KPARAM_INFO
	.align		4
.L_9:
        /*0018*/ 	.byte	0x04, 0x17
        /*001a*/ 	.short	(.L_11 - .L_10)
.L_10:
        /*001c*/ 	.word	0x00000000
        /*0020*/ 	.short	0x0001
        /*0022*/ 	.short	0x0008
        /*0024*/ 	.byte	0x00, 0xf5, 0x21, 0x00


	//----- nvinfo : EIATTR_KPARAM_INFO
	.align		4
.L_11:
        /*0028*/ 	.byte	0x04, 0x17
        /*002a*/ 	.short	(.L_13 - .L_12)
.L_12:
        /*002c*/ 	.word	0x00000000
        /*0030*/ 	.short	0x0000
        /*0032*/ 	.short	0x0000
        /*0034*/ 	.byte	0x00, 0xf5, 0x21, 0x00


	//----- nvinfo : EIATTR_SPARSE_MMA_MASK
	.align		4
.L_13:
        /*0038*/ 	.byte	0x03, 0x50
        /*003a*/ 	.short	0x0000


	//----- nvinfo : EIATTR_MAXREG_COUNT
	.align		4
        /*003c*/ 	.byte	0x03, 0x1b
        /*003e*/ 	.short	0x00ff


	//----- nvinfo : EIATTR_MERCURY_ISA_VERSION
	.align		4
        /*0040*/ 	.byte	0x03, 0x5f
        /*0042*/ 	.short	0x0101


	//----- nvinfo : EIATTR_VRC_CTA_INIT_COUNT
	.align		4
        /*0044*/ 	.byte	0x02, 0x4a
	.zero		1
	.zero		1


	//----- nvinfo : EIATTR_EXIT_INSTR_OFFSETS
	.align		4
        /*0048*/ 	.byte	0x04, 0x1c
        /*004a*/ 	.short	(.L_15 - .L_14)


	//   ....[0]....
.L_14:
        /*004c*/ 	.word	0x00000080


	//   ....[1]....
        /*0050*/ 	.word	0x00000390


	//   ....[2]....
        /*0054*/ 	.word	0x000005c0


	//----- nvinfo : EIATTR_CRS_STACK_SIZE
	.align		4
.L_15:
        /*0058*/ 	.byte	0x04, 0x1e
        /*005a*/ 	.short	(.L_17 - .L_16)
.L_16:
        /*005c*/ 	.word	0x00000000


	//----- nvinfo : EIATTR_CBANK_PARAM_SIZE
	.align		4
.L_17:
        /*0060*/ 	.byte	0x03, 0x19
        /*0062*/ 	.short	0x0018


	//----- nvinfo : EIATTR_PARAM_CBANK
	.align		4
        /*0064*/ 	.byte	0x04, 0x0a
        /*0066*/ 	.short	(.L_19 - .L_18)
	.align		4
.L_18:
        /*0068*/ 	.word	index@(.nv.constant0._Z3addPiS_S_)
        /*006c*/ 	.short	0x0380
        /*006e*/ 	.short	0x0018


	//----- nvinfo : EIATTR_SW_WAR
	.align		4
.L_19:
        /*0070*/ 	.byte	0x04, 0x36
        /*0072*/ 	.short	(.L_21 - .L_20)
.L_20:
        /*0074*/ 	.word	0x00000008
.L_21:


//--------------------- .nv.callgraph             --------------------------
	.section	.nv.callgraph,"",@"SHT_CUDA_CALLGRAPH"
	.align	4
	.sectionentsize	8
	.align		4
        /*0000*/ 	.word	0x00000000
	.align		4
        /*0004*/ 	.word	0xffffffff
	.align		4
        /*0008*/ 	.word	0x00000000
	.align		4
        /*000c*/ 	.word	0xfffffffe
	.align		4
        /*0010*/ 	.word	0x00000000
	.align		4
        /*0014*/ 	.word	0xfffffffd
	.align		4
        /*0018*/ 	.word	0x00000000
	.align		4
        /*001c*/ 	.word	0xfffffffc


//--------------------- .text._Z3addPiS_S_        --------------------------
	.section	.text._Z3addPiS_S_,"ax",@progbits
	.align	128
        .global         _Z3addPiS_S_
        .type           _Z3addPiS_S_,@function
        .size           _Z3addPiS_S_,(.L_x_5 - _Z3addPiS_S_)
        .other          _Z3addPiS_S_,@"STO_CUDA_ENTRY STV_DEFAULT"
_Z3addPiS_S_:
.text._Z3addPiS_S_:
[----:B------:R-:W-:Y:S01]  /*0000*/  LDC R1, c[0x0][0x37c] ;  /* 0x0000df00ff017b82 */ /* 0x000fe20000000800 */
[----:B------:R-:W0:Y:S07]  /*0010*/  S2R R3, SR_TID.X ;  /* 0x0000000000037919 */ /* 0x000e2e0000002100 */
[----:B------:R-:W0:Y:S08]  /*0020*/  S2UR UR4, SR_CTAID.X ;  /* 0x00000000000479c3 */ /* 0x000e300000002500 */
[----:B------:R-:W0:Y:S01]  /*0030*/  LDC R0, c[0x0][0x360] ;  /* 0x0000d800ff007b82 */ /* 0x000e220000000800 */
[----:B------:R-:W1:Y:S01]  /*0040*/  LDCU UR5, c[0x0][0x370] ;  /* 0x00006e00ff0577ac */ /* 0x000e620008000800 */
[----:B0-----:R-:W-:-:S02]  /*0050*/  IMAD R3, R0, UR4, R3 ;  /* 0x0000000400037c24 */ /* 0x001fc4000f8e0203 */
[----:B-1----:R-:W-:-:S03]  /*0060*/  IMAD R0, R0, UR5, RZ ;  /* 0x0000000500007c24 */ /* 0x002fc6000f8e02ff */
[----:B------:R-:W-:-:S13]  /*0070*/  ISETP.GT.AND P0, PT, R3, 0xf, PT ;  /* 0x0000000f0300780c */ /* 0x000fda0003f04270 */
[----:B------:R-:W-:Y:S05]  /*0080*/  @P0 EXIT ;  /* 0x000000000000094d */ /* 0x000fea0003800000 */
[----:B------:R-:W0:Y:S01]  /*0090*/  I2F.U32.RP R8, R0 ;  /* 0x0000000000087306 */ /* 0x000e220000209000 */
[C---:B------:R-:W-:Y:S01]  /*00a0*/  IMAD.IADD R2, R0.reuse, 0x1, R3 ;  /* 0x0000000100027824 */ /* 0x040fe200078e0203 */
[----:B------:R-:W-:Y:S01]  /*00b0*/  IADD3 R9, PT, PT, RZ, -R0, RZ ;  /* 0x80000000ff097210 */ /* 0x000fe20007ffe0ff */
[----:B------:R-:W1:Y:S01]  /*00c0*/  LDCU.64 UR4, c[0x0][0x358] ;  /* 0x00006b00ff0477ac */ /* 0x000e620008000a00 */
[----:B------:R-:W-:Y:S01]  /*00d0*/  ISETP.NE.U32.AND P2, PT, R0, RZ, PT ;  /* 0x000000ff0000720c */ /* 0x000fe20003f45070 */
[----:B------:R-:W-:Y:S01]  /*00e0*/  BSSY.RECONVERGENT B0, `(.L_x_0) ;  /* 0x000002a000007945 */ /* 0x000fe20003800200 */
[C---:B------:R-:W-:Y:S02]  /*00f0*/  ISETP.GE.AND P0, PT, R2.reuse, 0x10, PT ;  /* 0x000000100200780c */ /* 0x040fe40003f06270 */
[----:B------:R-:W-:Y:S02]  /*0100*/  VIMNMX R7, PT, PT, R2, 0x10, !PT ;  /* 0x0000001002077848 */ /* 0x000fe40007fe0100 */
[----:B------:R-:W-:-:S04]  /*0110*/  SEL R6, RZ, 0x1, P0 ;  /* 0x00000001ff067807 */ /* 0x000fc80000000000 */
[----:B------:R-:W-:Y:S01]  /*0120*/  IADD3 R7, PT, PT, R7, -R2, -R6 ;  /* 0x8000000207077210 */ /* 0x000fe20007ffe806 */
[----:B0-----:R-:W0:Y:S02]  /*0130*/  MUFU.RCP R8, R8 ;  /* 0x0000000800087308 */ /* 0x001e240000001000 */
[----:B0-----:R-:W-:-:S06]  /*0140*/  IADD3 R4, PT, PT, R8, 0xffffffe, RZ ;  /* 0x0ffffffe08047810 */ /* 0x001fcc0007ffe0ff */
[----:B------:R0:W2:Y:S02]  /*0150*/  F2I.FTZ.U32.TRUNC.NTZ R5, R4 ;  /* 0x0000000400057305 */ /* 0x0000a4000021f000 */
[----:B0-----:R-:W-:Y:S02]  /*0160*/  HFMA2 R4, -RZ, RZ, 0, 0 ;  /* 0x00000000ff047431 */ /* 0x001fe400000001ff */
[----:B--2---:R-:W-:-:S04]  /*0170*/  IMAD R9, R9, R5, RZ ;  /* 0x0000000509097224 */ /* 0x004fc800078e02ff */
[----:B------:R-:W-:-:S06]  /*0180*/  IMAD.HI.U32 R8, R5, R9, R4 ;  /* 0x0000000905087227 */ /* 0x000fcc00078e0004 */
[----:B------:R-:W-:-:S04]  /*0190*/  IMAD.HI.U32 R5, R8, R7, RZ ;  /* 0x0000000708057227 */ /* 0x000fc800078e00ff */
[----:B------:R-:W-:-:S04]  /*01a0*/  IMAD.MOV R2, RZ, RZ, -R5 ;  /* 0x000000ffff027224 */ /* 0x000fc800078e0a05 */
[----:B------:R-:W-:-:S05]  /*01b0*/  IMAD R7, R0, R2, R7 ;  /* 0x0000000200077224 */ /* 0x000fca00078e0207 */
[----:B------:R-:W-:-:S13]  /*01c0*/  ISETP.GE.U32.AND P0, PT, R7, R0, PT ;  /* 0x000000000700720c */ /* 0x000fda0003f06070 */
[----:B------:R-:W-:Y:S02]  /*01d0*/  @P0 IADD3 R7, PT, PT, -R0, R7, RZ ;  /* 0x0000000700070210 */ /* 0x000fe40007ffe1ff */
[----:B------:R-:W-:Y:S02]  /*01e0*/  @P0 IADD3 R5, PT, PT, R5, 0x1, RZ ;  /* 0x0000000105050810 */ /* 0x000fe40007ffe0ff */
[----:B------:R-:W-:-:S13]  /*01f0*/  ISETP.GE.U32.AND P1, PT, R7, R0, PT ;  /* 0x000000000700720c */ /* 0x000fda0003f26070 */
[----:B------:R-:W-:Y:S01]  /*0200*/  @P1 VIADD R5, R5, 0x1 ;  /* 0x0000000105051836 */ /* 0x000fe20000000000 */
[----:B------:R-:W-:-:S04]  /*0210*/  @!P2 LOP3.LUT R5, RZ, R0, RZ, 0x33, !PT ;  /* 0x00000000ff05a212 */ /* 0x000fc800078e33ff */
[----:B------:R-:W-:-:S04]  /*0220*/  IADD3 R2, PT, PT, R6, R5, RZ ;  /* 0x0000000506027210 */ /* 0x000fc80007ffe0ff */
[C---:B------:R-:W-:Y:S02]  /*0230*/  LOP3.LUT R4, R2.reuse, 0x3, RZ, 0xc0, !PT ;  /* 0x0000000302047812 */ /* 0x040fe400078ec0ff */
[----:B------:R-:W-:Y:S02]  /*0240*/  ISETP.GE.U32.AND P1, PT, R2, 0x3, PT ;  /* 0x000000030200780c */ /* 0x000fe40003f26070 */
[----:B------:R-:W-:-:S13]  /*0250*/  ISETP.NE.AND P0, PT, R4, 0x3, PT ;  /* 0x000000030400780c */ /* 0x000fda0003f05270 */
[----:B-1----:R-:W-:Y:S05]  /*0260*/  @!P0 BRA `(.L_x_1) ;  /* 0x0000000000448947 */ /* 0x002fea0003800000 */
[----:B------:R-:W0:Y:S01]  /*0270*/  LDC.64 R4, c[0x0][0x390] ;  /* 0x0000e400ff047b82 */ /* 0x000e220000000a00 */
[----:B------:R-:W-:-:S04]  /*0280*/  IADD3 R2, PT, PT, R2, 0x1, RZ ;  /* 0x0000000102027810 */ /* 0x000fc80007ffe0ff */
[----:B------:R-:W-:-:S03]  /*0290*/  LOP3.LUT R2, R2, 0x3, RZ, 0xc0, !PT ;  /* 0x0000000302027812 */ /* 0x000fc600078ec0ff */
[----:B------:R-:W1:Y:S02]  /*02a0*/  LDC.64 R6, c[0x0][0x380] ;  /* 0x0000e000ff067b82 */ /* 0x000e640000000a00 */
[----:B------:R-:W-:-:S06]  /*02b0*/  IMAD.MOV R2, RZ, RZ, -R2 ;  /* 0x000000ffff027224 */ /* 0x000fcc00078e0a02 */
[----:B------:R-:W2:Y:S02]  /*02c0*/  LDC.64 R8, c[0x0][0x388] ;  /* 0x0000e200ff087b82 */ /* 0x000ea40000000a00 */
.L_x_2:
[----:B--2---:R-:W-:-:S04]  /*02d0*/  IMAD.WIDE R12, R3, 0x4, R8 ;  /* 0x00000004030c7825 */ /* 0x004fc800078e0208 */
[C---:B-1----:R-:W-:Y:S02]  /*02e0*/  IMAD.WIDE R14, R3.reuse, 0x4, R6 ;  /* 0x00000004030e7825 */ /* 0x042fe400078e0206 */
[----:B------:R-:W2:Y:S04]  /*02f0*/  LDG.E R13, desc[UR4][R12.64] ;  /* 0x000000040c0d7981 */ /* 0x000ea8000c1e1900 */
[----:B------:R-:W2:Y:S01]  /*0300*/  LDG.E R14, desc[UR4][R14.64] ;  /* 0x000000040e0e7981 */ /* 0x000ea2000c1e1900 */
[----:B0--3--:R-:W-:Y:S01]  /*0310*/  IMAD.WIDE R10, R3, 0x4, R4 ;  /* 0x00000004030a7825 */ /* 0x009fe200078e0204 */
[----:B------:R-:W-:-:S03]  /*0320*/  IADD3 R2, PT, PT, R2, 0x1, RZ ;  /* 0x0000000102027810 */ /* 0x000fc60007ffe0ff */
[----:B------:R-:W-:Y:S01]  /*0330*/  IMAD.IADD R3, R0, 0x1, R3 ;  /* 0x0000000100037824 */ /* 0x000fe200078e0203 */
[----:B------:R-:W-:Y:S02]  /*0340*/  ISETP.NE.AND P0, PT, R2, RZ, PT ;  /* 0x000000ff0200720c */ /* 0x000fe40003f05270 */
[----:B--2---:R-:W-:-:S05]  /*0350*/  IADD3 R17, PT, PT, R14, R13, RZ ;  /* 0x0000000d0e117210 */ /* 0x004fca0007ffe0ff */
[----:B------:R3:W-:Y:S06]  /*0360*/  STG.E desc[UR4][R10.64], R17 ;  /* 0x000000110a007986 */ /* 0x0007ec000c101904 */
[----:B------:R-:W-:Y:S05]  /*0370*/  @P0 BRA `(.L_x_2) ;  /* 0xfffffffc00d40947 */ /* 0x000fea000383ffff */
.L_x_1:
[----:B------:R-:W-:Y:S05]  /*0380*/  BSYNC.RECONVERGENT B0 ;  /* 0x0000000000007941 */ /* 0x000fea0003800200 */
.L_x_0:
[----:B------:R-:W-:Y:S05]  /*0390*/  @!P1 EXIT ;  /* 0x000000000000994d */ /* 0x000fea0003800000 */
.L_x_3:
[----:B------:R-:W3:Y:S08]  /*03a0*/  LDC.64 R4, c[0x0][0x380] ;  /* 0x0000e000ff047b82 */ /* 0x000ef00000000a00 */
[----:B------:R-:W0:Y:S01]  /*03b0*/  LDC.64 R6, c[0x0][0x388] ;  /* 0x0000e200ff067b82 */ /* 0x000e220000000a00 */
[----:B---3--:R-:W-:-:S07]  /*03c0*/  IMAD.WIDE R10, R3, 0x4, R4 ;  /* 0x00000004030a7825 */ /* 0x008fce00078e0204 */
[----:B------:R-:W1:Y:S01]  /*03d0*/  LDC.64 R4, c[0x0][0x390] ;  /* 0x0000e400ff047b82 */ /* 0x000e620000000a00 */
[----:B--2---:R-:W2:Y:S01]  /*03e0*/  LDG.E R2, desc[UR4][R10.64] ;  /* 0x000000040a027981 */ /* 0x004ea2000c1e1900 */
[----:B0-----:R-:W-:-:S05]  /*03f0*/  IMAD.WIDE R12, R3, 0x4, R6 ;  /* 0x00000004030c7825 */ /* 0x001fca00078e0206 */
[----:B------:R-:W2:Y:S01]  /*0400*/  LDG.E R7, desc[UR4][R12.64] ;  /* 0x000000040c077981 */ /* 0x000ea2000c1e1900 */
[----:B-1----:R-:W-:-:S04]  /*0410*/  IMAD.WIDE R16, R3, 0x4, R4 ;  /* 0x0000000403107825 */ /* 0x002fc800078e0204 */
[----:B------:R-:W-:Y:S01]  /*0420*/  IMAD.WIDE R4, R0, 0x4, R10 ;  /* 0x0000000400047825 */ /* 0x000fe200078e020a */
[----:B--2---:R-:W-:-:S03]  /*0430*/  IADD3 R19, PT, PT, R2, R7, RZ ;  /* 0x0000000702137210 */ /* 0x004fc60007ffe0ff */
[C---:B------:R-:W-:Y:S02]  /*0440*/  IMAD.WIDE R6, R0.reuse, 0x4, R12 ;  /* 0x0000000400067825 */ /* 0x040fe400078e020c */
[----:B------:R0:W-:Y:S04]  /*0450*/  STG.E desc[UR4][R16.64], R19 ;  /* 0x0000001310007986 */ /* 0x0001e8000c101904 */
[----:B------:R-:W2:Y:S04]  /*0460*/  LDG.E R2, desc[UR4][R4.64] ;  /* 0x0000000404027981 */ /* 0x000ea8000c1e1900 */
[----:B------:R-:W2:Y:S01]  /*0470*/  LDG.E R15, desc[UR4][R6.64] ;  /* 0x00000004060f7981 */ /* 0x000ea2000c1e1900 */
[----:B------:R-:W-:-:S04]  /*0480*/  IMAD.WIDE R8, R0, 0x4, R16 ;  /* 0x0000000400087825 */ /* 0x000fc800078e0210 */
[----:B------:R-:W-:-:S04]  /*0490*/  IMAD.WIDE R10, R0, 0x4, R4 ;  /* 0x00000004000a7825 */ /* 0x000fc800078e0204 */
[----:B------:R-:W-:Y:S01]  /*04a0*/  IMAD.WIDE R12, R0, 0x4, R6 ;  /* 0x00000004000c7825 */ /* 0x000fe200078e0206 */
[----:B--2---:R-:W-:-:S05]  /*04b0*/  IADD3 R21, PT, PT, R2, R15, RZ ;  /* 0x0000000f02157210 */ /* 0x004fca0007ffe0ff */
[----:B------:R1:W-:Y:S04]  /*04c0*/  STG.E desc[UR4][R8.64], R21 ;  /* 0x0000001508007986 */ /* 0x0003e8000c101904 */
[----:B------:R-:W2:Y:S04]  /*04d0*/  LDG.E R2, desc[UR4][R10.64] ;  /* 0x000000040a027981 */ /* 0x000ea8000c1e1900 */
[----:B------:R-:W2:Y:S01]  /*04e0*/  LDG.E R23, desc[UR4][R12.64] ;  /* 0x000000040c177981 */ /* 0x000ea2000c1e1900 */
[----:B------:R-:W-:-:S04]  /*04f0*/  IMAD.WIDE R14, R0, 0x4, R8 ;  /* 0x00000004000e7825 */ /* 0x000fc800078e0208 */
[----:B------:R-:W-:-:S04]  /*0500*/  IMAD.WIDE R4, R0, 0x4, R10 ;  /* 0x0000000400047825 */ /* 0x000fc800078e020a */
[----:B------:R-:W-:-:S04]  /*0510*/  IMAD.WIDE R6, R0, 0x4, R12 ;  /* 0x0000000400067825 */ /* 0x000fc800078e020c */
[----:B--2---:R-:W-:-:S05]  /*0520*/  IMAD.IADD R23, R2, 0x1, R23 ;  /* 0x0000000102177824 */ /* 0x004fca00078e0217 */
[----:B------:R2:W-:Y:S04]  /*0530*/  STG.E desc[UR4][R14.64], R23 ;  /* 0x000000170e007986 */ /* 0x0005e8000c101904 */
[----:B------:R-:W1:Y:S04]  /*0540*/  LDG.E R4, desc[UR4][R4.64] ;  /* 0x0000000404047981 */ /* 0x000e68000c1e1900 */
[----:B------:R-:W1:Y:S01]  /*0550*/  LDG.E R7, desc[UR4][R6.64] ;  /* 0x0000000406077981 */ /* 0x000e62000c1e1900 */
[C---:B0-----:R-:W-:Y:S01]  /*0560*/  IMAD.WIDE R16, R0.reuse, 0x4, R14 ;  /* 0x0000000400107825 */ /* 0x041fe200078e020e */
[----:B------:R-:W-:-:S04]  /*0570*/  LEA R3, R0, R3, 0x2 ;  /* 0x0000000300037211 */ /* 0x000fc800078e10ff */
[----:B------:R-:W-:Y:S02]  /*0580*/  ISETP.GE.AND P0, PT, R3, 0x10, PT ;  /* 0x000000100300780c */ /* 0x000fe40003f06270 */
[----:B-1----:R-:W-:-:S05]  /*0590*/  IADD3 R9, PT, PT, R4, R7, RZ ;  /* 0x0000000704097210 */ /* 0x002fca0007ffe0ff */
[----:B------:R2:W-:Y:S06]  /*05a0*/  STG.E desc[UR4][R16.64], R9 ;  /* 0x0000000910007986 */ /* 0x0005ec000c101904 */
[----:B------:R-:W-:Y:S05]  /*05b0*/  @!P0 BRA `(.L_x_3) ;  /* 0xfffffffc00788947 */ /* 0x000fea000383ffff */
[----:B------:R-:W-:Y:S05]  /*05c0*/  EXIT ;  /* 0x000000000000794d */ /* 0x000fea0003800000 */
.L_x_4:
[----:B------:R-:W-:-:S00]  /*05d0*/  BRA `(.L_x_4) ;  /* 0xfffffffc00fc7947 */ /* 0x000fc0000383ffff */
[----:B------:R-:W-:-:S00]  /*05e0*/  NOP ;  /* 0x0000000000007918 */ /* 0x000fc00000000000 */
        /* <DEDUP_REMOVED lines=9> */
.L_x_5:


//--------------------- .nv.shared.reserved.0     --------------------------
	.section	.nv.shared.reserved.0,"aw",@nobits
	.weak		__nv_reservedSMEM_offset_0_alias
	.size		__nv_reservedSMEM_offset_0_alias, 0, 64
	.other		__nv_reservedSMEM_offset_0_alias,@"STO_CUDA_RESERVED_SHARED STV_DEFAULT"
__nv_reservedSMEM_offset_0_alias:
	.zero		0
	.zero		64


//--------------------- .nv.constant0._Z3addPiS_S_ --------------------------
	.section	.nv.constant0._Z3addPiS_S_,"a",@progbits
	.sectionflags	@""
	.align	4
.nv.constant0._Z3addPiS_S_:
	.zero		920


//--------------------- SYMBOLS --------------------------

	.type		.nv.reservedSmem.offset0,@object
	.size		.nv.reservedSmem.offset0,0x4
